	.headerflags	@"EF_CUDA_TEXMODE_UNIFIED EF_CUDA_64BIT_ADDRESS EF_CUDA_ACCELERATORS EF_CUDA_SM90 EF_CUDA_VIRTUAL_SM(EF_CUDA_SM90)"
	.elftype	@"ET_EXEC"


//--------------------- .nv.info                  --------------------------
	.section	.nv.info,"",@"SHT_CUDA_INFO"
	.align	4


	//----- nvinfo : EIATTR_REGCOUNT
	.align		4
        /*0000*/ 	.byte	0x04, 0x2f
        /*0002*/ 	.short	(.L_1 - .L_0)
	.align		4
.L_0:
        /*0004*/ 	.word	index@(triton_poi_fused_cat_6)
        /*0008*/ 	.word	0x0000001c


	//----- nvinfo : EIATTR_MIN_STACK_SIZE
	.align		4
.L_1:
        /*000c*/ 	.byte	0x04, 0x12
        /*000e*/ 	.short	(.L_3 - .L_2)
	.align		4
.L_2:
        /*0010*/ 	.word	index@(triton_poi_fused_cat_6)
        /*0014*/ 	.word	0x00000000


	//----- nvinfo : EIATTR_FRAME_SIZE
	.align		4
.L_3:
        /*0018*/ 	.byte	0x04, 0x11
        /*001a*/ 	.short	(.L_5 - .L_4)
	.align		4
.L_4:
        /*001c*/ 	.word	index@(triton_poi_fused_cat_6)
        /*0020*/ 	.word	0x00000000


	//----- nvinfo : EIATTR_MIN_STACK_SIZE
	.align		4
.L_5:
        /*0024*/ 	.byte	0x04, 0x12
        /*0026*/ 	.short	(.L_7 - .L_6)
	.align		4
.L_6:
        /*0028*/ 	.word	index@(triton_poi_fused_cat_6)
        /*002c*/ 	.word	0x00000000
.L_7:


//--------------------- .nv.info.triton_poi_fused_cat_6 --------------------------
	.section	.nv.info.triton_poi_fused_cat_6,"",@"SHT_CUDA_INFO"
	.sectionflags	@""
	.align	4


	//----- nvinfo : EIATTR_CUDA_API_VERSION
	.align		4
        /*0000*/ 	.byte	0x04, 0x37
        /*0002*/ 	.short	(.L_9 - .L_8)
.L_8:
        /*0004*/ 	.word	0x0000007c


	//----- nvinfo : EIATTR_KPARAM_INFO
	.align		4
.L_9:
        /*0008*/ 	.byte	0x04, 0x17
        /*000a*/ 	.short	(.L_11 - .L_10)
.L_10:
        /*000c*/ 	.word	0x00000000
        /*0010*/ 	.short	0x0008
        /*0012*/ 	.short	0x0040
        /*0014*/ 	.byte	0x00, 0xf0, 0x11, 0x00


	//----- nvinfo : EIATTR_KPARAM_INFO
	.align		4
.L_11:
        /*0018*/ 	.byte	0x04, 0x17
        /*001a*/ 	.short	(.L_13 - .L_12)
.L_12:
        /*001c*/ 	.word	0x00000000
        /*0020*/ 	.short	0x0007
        /*0022*/ 	.short	0x0038
        /*0024*/ 	.byte	0x00, 0xf4, 0x21, 0x00


	//----- nvinfo : EIATTR_KPARAM_INFO
	.align		4
.L_13:
        /*0028*/ 	.byte	0x04, 0x17
        /*002a*/ 	.short	(.L_15 - .L_14)
.L_14:
        /*002c*/ 	.word	0x00000000
        /*0030*/ 	.short	0x0006
        /*0032*/ 	.short	0x0030
        /*0034*/ 	.byte	0x00, 0xf4, 0x21, 0x00


	//----- nvinfo : EIATTR_KPARAM_INFO
	.align		4
.L_15:
        /*0038*/ 	.byte	0x04, 0x17
        /*003a*/ 	.short	(.L_17 - .L_16)
.L_16:
        /*003c*/ 	.word	0x00000000
        /*0040*/ 	.short	0x0005
        /*0042*/ 	.short	0x0028
        /*0044*/ 	.byte	0x00, 0xf4, 0x21, 0x00


	//----- nvinfo : EIATTR_KPARAM_INFO
	.align		4
.L_17:
        /*0048*/ 	.byte	0x04, 0x17
        /*004a*/ 	.short	(.L_19 - .L_18)
.L_18:
        /*004c*/ 	.word	0x00000000
        /*0050*/ 	.short	0x0004
        /*0052*/ 	.short	0x0020
        /*0054*/ 	.byte	0x00, 0xf4, 0x21, 0x00


	//----- nvinfo : EIATTR_KPARAM_INFO
	.align		4
.L_19:
        /*0058*/ 	.byte	0x04, 0x17
        /*005a*/ 	.short	(.L_21 - .L_20)
.L_20:
        /*005c*/ 	.word	0x00000000
        /*0060*/ 	.short	0x0003
        /*0062*/ 	.short	0x0018
        /*0064*/ 	.byte	0x00, 0xf4, 0x21, 0x00


	//----- nvinfo : EIATTR_KPARAM_INFO
	.align		4
.L_21:
        /*0068*/ 	.byte	0x04, 0x17
        /*006a*/ 	.short	(.L_23 - .L_22)
.L_22:
        /*006c*/ 	.word	0x00000000
        /*0070*/ 	.short	0x0002
        /*0072*/ 	.short	0x0010
        /*0074*/ 	.byte	0x00, 0xf4, 0x21, 0x00


	//----- nvinfo : EIATTR_KPARAM_INFO
	.align		4
.L_23:
        /*0078*/ 	.byte	0x04, 0x17
        /*007a*/ 	.short	(.L_25 - .L_24)
.L_24:
        /*007c*/ 	.word	0x00000000
        /*0080*/ 	.short	0x0001
        /*0082*/ 	.short	0x0008
        /*0084*/ 	.byte	0x00, 0xf4, 0x21, 0x00


	//----- nvinfo : EIATTR_KPARAM_INFO
	.align		4
.L_25:
        /*0088*/ 	.byte	0x04, 0x17
        /*008a*/ 	.short	(.L_27 - .L_26)
.L_26:
        /*008c*/ 	.word	0x00000000
        /*0090*/ 	.short	0x0000
        /*0092*/ 	.short	0x0000
        /*0094*/ 	.byte	0x00, 0xf4, 0x21, 0x00


	//----- nvinfo : EIATTR_SPARSE_MMA_MASK
	.align		4
.L_27:
        /*0098*/ 	.byte	0x03, 0x50
        /*009a*/ 	.short	0x0000


	//----- nvinfo : EIATTR_MAXREG_COUNT
	.align		4
        /*009c*/ 	.byte	0x03, 0x1b
        /*009e*/ 	.short	0x00ff


	//----- nvinfo : EIATTR_EXIT_INSTR_OFFSETS
	.align		4
        /*00a0*/ 	.byte	0x04, 0x1c
        /*00a2*/ 	.short	(.L_29 - .L_28)


	//   ....[0]....
.L_28:
        /*00a4*/ 	.word	0x000006c0


	//   ....[1]....
        /*00a8*/ 	.word	0x000006e0


	//----- nvinfo : EIATTR_REQNTID
	.align		4
.L_29:
        /*00ac*/ 	.byte	0x04, 0x10
        /*00ae*/ 	.short	(.L_31 - .L_30)
.L_30:
        /*00b0*/ 	.word	0x00000080
        /*00b4*/ 	.word	0x00000001
        /*00b8*/ 	.word	0x00000001


	//----- nvinfo : EIATTR_CBANK_PARAM_SIZE
	.align		4
.L_31:
        /*00bc*/ 	.byte	0x03, 0x19
        /*00be*/ 	.short	0x0044


	//----- nvinfo : EIATTR_PARAM_CBANK
	.align		4
        /*00c0*/ 	.byte	0x04, 0x0a
        /*00c2*/ 	.short	(.L_33 - .L_32)
	.align		4
.L_32:
        /*00c4*/ 	.word	index@(.nv.constant0.triton_poi_fused_cat_6)
        /*00c8*/ 	.short	0x0210
        /*00ca*/ 	.short	0x0044


	//----- nvinfo : EIATTR_SW_WAR
	.align		4
.L_33:
        /*00cc*/ 	.byte	0x04, 0x36
        /*00ce*/ 	.short	(.L_35 - .L_34)
.L_34:
        /*00d0*/ 	.word	0x00000008
.L_35:


//--------------------- .nv.callgraph             --------------------------
	.section	.nv.callgraph,"",@"SHT_CUDA_CALLGRAPH"
	.align	4
	.sectionentsize	8
	.align		4
        /*0000*/ 	.word	0x00000000
	.align		4
        /*0004*/ 	.word	0xffffffff
	.align		4
        /*0008*/ 	.word	0x00000000
	.align		4
        /*000c*/ 	.word	0xfffffffe
	.align		4
        /*0010*/ 	.word	0x00000000
	.align		4
        /*0014*/ 	.word	0xfffffffd
	.align		4
        /*0018*/ 	.word	0x00000000
	.align		4
        /*001c*/ 	.word	0xfffffffc


//--------------------- .text.triton_poi_fused_cat_6 --------------------------
	.section	.text.triton_poi_fused_cat_6,"ax",@progbits
	.align	128
        .global         triton_poi_fused_cat_6
        .type           triton_poi_fused_cat_6,@function
        .size           triton_poi_fused_cat_6,(.L_x_1 - triton_poi_fused_cat_6)
        .other          triton_poi_fused_cat_6,@"STO_CUDA_ENTRY STV_DEFAULT"
triton_poi_fused_cat_6:
.text.triton_poi_fused_cat_6:
[----:B------:R-:W0:Y:S01]  /*0000*/  LDC R1, c[0x0][0x28] ;  /* 0x00000a00ff017b82 */ /* 0x000e220000000800 */
[----:B------:R-:W1:Y:S01]  /*0010*/  S2R R0, SR_TID.X ;  /* 0x0000000000007919 */ /* 0x000e620000002100 */
[----:B------:R-:W-:Y:S01]  /*0020*/  CS2R R14, SRZ ;  /* 0x00000000000e7805 */ /* 0x000fe2000001ff00 */
[----:B------:R-:W-:-:S05]  /*0030*/  ULDC.64 UR4, c[0x0][0x208] ;  /* 0x0000820000047ab9 */ /* 0x000fca0000000a00 */
[----:B------:R-:W2:Y:S01]  /*0040*/  LDC.64 R20, c[0x0][0x228] ;  /* 0x00008a00ff147b82 */ /* 0x000ea20000000a00 */
[----:B------:R-:W3:Y:S07]  /*0050*/  S2R R5, SR_CTAID.X ;  /* 0x0000000000057919 */ /* 0x000eee0000002500 */
[----:B------:R-:W4:Y:S01]  /*0060*/  LDC.64 R18, c[0x0][0x238] ;  /* 0x00008e00ff127b82 */ /* 0x000f220000000a00 */
[----:B-1----:R-:W-:Y:S01]  /*0070*/  IMAD.SHL.U32 R0, R0, 0x2, RZ ;  /* 0x0000000200007824 */ /* 0x002fe200078e00ff */
[----:B---3--:R-:W-:-:S04]  /*0080*/  SHF.R.S32.HI R3, RZ, 0x17, R5 ;  /* 0x00000017ff037819 */ /* 0x008fc80000011405 */
[----:B------:R-:W-:Y:S02]  /*0090*/  LOP3.LUT R0, R0, 0xfe, RZ, 0xc0, !PT ;  /* 0x000000fe00007812 */ /* 0x000fe400078ec0ff */
[----:B------:R-:W-:-:S03]  /*00a0*/  SGXT R3, R3, 0x1 ;  /* 0x000000010303781a */ /* 0x000fc60000000200 */
[----:B------:R-:W-:-:S04]  /*00b0*/  IMAD R0, R5, 0x100, R0 ;  /* 0x0000010005007824 */ /* 0x000fc800078e0200 */
[----:B------:R-:W-:Y:S01]  /*00c0*/  IMAD.HI R13, R0, 0x66666667, RZ ;  /* 0x66666667000d7827 */ /* 0x000fe200078e02ff */
[----:B------:R-:W-:Y:S02]  /*00d0*/  LEA.HI R6, R3, R0, RZ, 0x4 ;  /* 0x0000000003067211 */ /* 0x000fe400078f20ff */
[----:B------:R-:W1:Y:S02]  /*00e0*/  LDC.64 R2, c[0x0][0x220] ;  /* 0x00008800ff027b82 */ /* 0x000e640000000a00 */
[----:B------:R-:W-:Y:S02]  /*00f0*/  SHF.R.S32.HI R11, RZ, 0x4, R6 ;  /* 0x00000004ff0b7819 */ /* 0x000fe40000011406 */
[----:B------:R-:W-:-:S03]  /*0100*/  LOP3.LUT R7, R6, 0xfffffff0, RZ, 0xc0, !PT ;  /* 0xfffffff006077812 */ /* 0x000fc600078ec0ff */
[----:B------:R-:W-:-:S04]  /*0110*/  IMAD.HI R4, R11, 0x66666667, RZ ;  /* 0x666666670b047827 */ /* 0x000fc800078e02ff */
[----:B------:R-:W-:Y:S01]  /*0120*/  IMAD.IADD R6, R0, 0x1, -R7 ;  /* 0x0000000100067824 */ /* 0x000fe200078e0a07 */
[----:B------:R-:W-:-:S04]  /*0130*/  SHF.R.U32.HI R5, RZ, 0x1f, R4 ;  /* 0x0000001fff057819 */ /* 0x000fc80000011604 */
[----:B------:R-:W-:Y:S02]  /*0140*/  LEA.HI.SX32 R8, R4, R5, 0x1a ;  /* 0x0000000504087211 */ /* 0x000fe400078fd2ff */
[----:B------:R-:W3:Y:S03]  /*0150*/  LDC.64 R4, c[0x0][0x218] ;  /* 0x00008600ff047b82 */ /* 0x000ee60000000a00 */
[----:B------:R-:W-:Y:S01]  /*0160*/  IMAD R11, R8, -0xa0, R11 ;  /* 0xffffff60080b7824 */ /* 0x000fe200078e020b */
[----:B------:R-:W-:-:S03]  /*0170*/  SHF.R.U32.HI R8, RZ, 0x1f, R13 ;  /* 0x0000001fff087819 */ /* 0x000fc6000001160d */
[C---:B------:R-:W-:Y:S01]  /*0180*/  VIADD R9, R11.reuse, 0xffffffc0 ;  /* 0xffffffc00b097836 */ /* 0x040fe20000000000 */
[----:B------:R-:W-:Y:S02]  /*0190*/  LOP3.LUT R12, R11, 0xffffffe0, RZ, 0xc0, !PT ;  /* 0xffffffe00b0c7812 */ /* 0x000fe400078ec0ff */
[----:B------:R-:W-:Y:S02]  /*01a0*/  LEA.HI.SX32 R13, R13, R8, 0x16 ;  /* 0x000000080d0d7211 */ /* 0x000fe400078fb2ff */
[----:B------:R-:W-:-:S03]  /*01b0*/  ISETP.NE.AND P1, PT, R12, 0x40, PT ;  /* 0x000000400c00780c */ /* 0x000fc60003f25270 */
[----:B------:R-:W-:Y:S01]  /*01c0*/  IMAD R10, R13, 0x200, R6 ;  /* 0x000002000d0a7824 */ /* 0x000fe200078e0206 */
[----:B------:R-:W-:-:S03]  /*01d0*/  ISETP.LT.AND P4, PT, R0, 0x2800, !P1 ;  /* 0x000028000000780c */ /* 0x000fc60004f81270 */
[C---:B------:R-:W-:Y:S02]  /*01e0*/  IMAD R7, R9.reuse, 0x10, R10 ;  /* 0x0000001009077824 */ /* 0x040fe400078e020a */
[----:B-1----:R-:W-:-:S04]  /*01f0*/  IMAD.WIDE R8, R9, 0x4, R2 ;  /* 0x0000000409087825 */ /* 0x002fc800078e0202 */
[----:B---3--:R-:W-:Y:S01]  /*0200*/  IMAD.WIDE R2, R7, 0x4, R4 ;  /* 0x0000000407027825 */ /* 0x008fe200078e0204 */
[----:B------:R-:W-:Y:S01]  /*0210*/  CS2R R4, SRZ ;  /* 0x0000000000047805 */ /* 0x000fe2000001ff00 */
[----:B------:R-:W1:Y:S02]  /*0220*/  LDC.64 R6, c[0x0][0x230] ;  /* 0x00008c00ff067b82 */ /* 0x000e640000000a00 */
[----:B------:R-:W3:Y:S04]  /*0230*/  @P4 LDG.E.EL R15, desc[UR4][R8.64] ;  /* 0x00000004080f4981 */ /* 0x000ee8000c2e1900 */
[----:B------:R5:W3:Y:S04]  /*0240*/  @P4 LDG.E.64 R4, desc[UR4][R2.64] ;  /* 0x0000000402044981 */ /* 0x000ae8000c1e1b00 */
[----:B------:R2:W3:Y:S01]  /*0250*/  @P4 LDG.E.EL R14, desc[UR4][R8.64] ;  /* 0x00000004080e4981 */ /* 0x0004e2000c2e1900 */
[----:B------:R-:W-:Y:S01]  /*0260*/  ISETP.NE.AND P2, PT, R12, 0x60, PT ;  /* 0x000000600c00780c */ /* 0x000fe20003f45270 */
[----:B------:R-:W-:-:S03]  /*0270*/  IMAD R16, R11, 0x10, R10 ;  /* 0x000000100b107824 */ /* 0x000fc600078e020a */
[----:B------:R-:W-:Y:S01]  /*0280*/  ISETP.LT.AND P5, PT, R0, 0x2800, !P2 ;  /* 0x000028000000780c */ /* 0x000fe200057a1270 */
[----:B------:R-:W-:Y:S01]  /*0290*/  VIADD R17, R16, 0xfffffa00 ;  /* 0xfffffa0010117836 */ /* 0x000fe20000000000 */
[----:B0----5:R-:W-:Y:S01]  /*02a0*/  CS2R R2, SRZ ;  /* 0x0000000000027805 */ /* 0x021fe2000001ff00 */
[----:B------:R-:W-:Y:S02]  /*02b0*/  IMAD.MOV.U32 R10, RZ, RZ, RZ ;  /* 0x000000ffff0a7224 */ /* 0x000fe400078e00ff */
[----:B--2---:R-:W-:Y:S01]  /*02c0*/  IMAD.WIDE R20, R17, 0x4, R20 ;  /* 0x0000000411147825 */ /* 0x004fe200078e0214 */
[----:B------:R-:W0:Y:S03]  /*02d0*/  LDC.64 R8, c[0x0][0x240] ;  /* 0x00009000ff087b82 */ /* 0x000e260000000a00 */
[----:B-1----:R-:W-:-:S04]  /*02e0*/  IMAD.WIDE R22, R11, 0x4, R6 ;  /* 0x000000040b167825 */ /* 0x002fc800078e0206 */
[----:B------:R-:W-:Y:S01]  /*02f0*/  IMAD.MOV.U32 R12, RZ, RZ, RZ ;  /* 0x000000ffff0c7224 */ /* 0x000fe200078e00ff */
[----:B------:R-:W2:Y:S04]  /*0300*/  @P5 LDG.E.EL R10, desc[UR4][R22.64+-0x180] ;  /* 0xfffe8004160a5981 */ /* 0x000ea8000c2e1900 */
[----:B------:R-:W5:Y:S04]  /*0310*/  @P5 LDG.E.64 R2, desc[UR4][R20.64] ;  /* 0x0000000414025981 */ /* 0x000f68000c1e1b00 */
[----:B------:R1:W5:Y:S01]  /*0320*/  @P5 LDG.E.EL R12, desc[UR4][R22.64+-0x180] ;  /* 0xfffe8004160c5981 */ /* 0x000362000c2e1900 */
[----:B------:R-:W-:Y:S01]  /*0330*/  ISETP.GT.AND P0, PT, R11, 0x7f, PT ;  /* 0x0000007f0b00780c */ /* 0x000fe20003f04270 */
[----:B------:R-:W-:-:S03]  /*0340*/  VIADD R7, R16, 0xfffff800 ;  /* 0xfffff80010077836 */ /* 0x000fc60000000000 */
[----:B------:R-:W-:Y:S01]  /*0350*/  ISETP.LT.AND P6, PT, R0, 0x2800, P0 ;  /* 0x000028000000780c */ /* 0x000fe200007c1270 */
[----:B----4-:R-:W-:Y:S01]  /*0360*/  IMAD.WIDE R18, R7, 0x4, R18 ;  /* 0x0000000407127825 */ /* 0x010fe200078e0212 */
[----:B------:R-:W-:Y:S02]  /*0370*/  CS2R R6, SRZ ;  /* 0x0000000000067805 */ /* 0x000fe4000001ff00 */
[----:B------:R-:W-:Y:S01]  /*0380*/  CS2R R16, SRZ ;  /* 0x0000000000107805 */ /* 0x000fe2000001ff00 */
[C---:B0-----:R-:W-:Y:S02]  /*0390*/  IMAD.WIDE R24, R11.reuse, 0x4, R8 ;  /* 0x000000040b187825 */ /* 0x041fe400078e0208 */
[----:B------:R-:W0:Y:S06]  /*03a0*/  LDC.64 R8, c[0x0][0x210] ;  /* 0x00008400ff087b82 */ /* 0x000e2c0000000a00 */
[----:B------:R-:W4:Y:S04]  /*03b0*/  @P6 LDG.E.64 R6, desc[UR4][R18.64] ;  /* 0x0000000412066981 */ /* 0x000f28000c1e1b00 */
[----:B------:R-:W4:Y:S04]  /*03c0*/  @P6 LDG.E.EL R16, desc[UR4][R24.64+-0x200] ;  /* 0xfffe000418106981 */ /* 0x000f28000c2e1900 */
[----:B------:R-:W4:Y:S01]  /*03d0*/  @P6 LDG.E.EL R17, desc[UR4][R24.64+-0x200] ;  /* 0xfffe000418116981 */ /* 0x000f22000c2e1900 */
[----:B------:R-:W-:Y:S01]  /*03e0*/  ISETP.GE.AND P3, PT, R11, 0x40, PT ;  /* 0x000000400b00780c */ /* 0x000fe20003f66270 */
[----:B-1----:R-:W-:-:S04]  /*03f0*/  IMAD R22, R13, -0xa00, R0 ;  /* 0xfffff6000d167824 */ /* 0x002fc800078e0200 */
[----:B------:R-:W-:-:S04]  /*0400*/  IMAD R13, R13, 0x400, R22 ;  /* 0x000004000d0d7824 */ /* 0x000fc800078e0216 */
[----:B0-----:R-:W-:Y:S01]  /*0410*/  IMAD.WIDE R8, R13, 0x4, R8 ;  /* 0x000000040d087825 */ /* 0x001fe200078e0208 */
[----:B---3--:R-:W-:Y:S02]  /*0420*/  SEL R15, R15, RZ, P4 ;  /* 0x000000ff0f0f7207 */ /* 0x008fe40002000000 */
[----:B------:R-:W-:Y:S02]  /*0430*/  SEL R20, R4, RZ, P4 ;  /* 0x000000ff04147207 */ /* 0x000fe40002000000 */
[----:B------:R-:W-:Y:S02]  /*0440*/  SEL R11, R5, RZ, P4 ;  /* 0x000000ff050b7207 */ /* 0x000fe40002000000 */
[----:B------:R-:W-:Y:S02]  /*0450*/  SEL R14, R14, RZ, P4 ;  /* 0x000000ff0e0e7207 */ /* 0x000fe40002000000 */
[----:B------:R-:W-:Y:S02]  /*0460*/  ISETP.LT.AND P4, PT, R0, 0x2800, !P3 ;  /* 0x000028000000780c */ /* 0x000fe40005f81270 */
[----:B------:R-:W-:-:S11]  /*0470*/  CS2R R4, SRZ ;  /* 0x0000000000047805 */ /* 0x000fd6000001ff00 */
[----:B------:R4:W3:Y:S01]  /*0480*/  @P4 LDG.E.64 R4, desc[UR4][R8.64] ;  /* 0x0000000408044981 */ /* 0x0008e2000c1e1b00 */
[----:B--2---:R-:W-:Y:S02]  /*0490*/  SEL R13, R10, RZ, P5 ;  /* 0x000000ff0a0d7207 */ /* 0x004fe40002800000 */
[----:B-----5:R-:W-:Y:S02]  /*04a0*/  SEL R2, R2, RZ, P5 ;  /* 0x000000ff02027207 */ /* 0x020fe40002800000 */
[----:B------:R-:W-:Y:S02]  /*04b0*/  SEL R3, R3, RZ, P5 ;  /* 0x000000ff03037207 */ /* 0x000fe40002800000 */
[----:B------:R-:W-:Y:S02]  /*04c0*/  SEL R10, R12, RZ, P5 ;  /* 0x000000ff0c0a7207 */ /* 0x000fe40002800000 */
[C---:B------:R-:W-:Y:S01]  /*04d0*/  FSETP.GT.AND P5, PT, R2.reuse, -R13, PT ;  /* 0x8000000d0200720b */ /* 0x040fe20003fa4000 */
[----:B------:R-:W-:-:S12]  /*04e0*/  FADD R12, R2, R13 ;  /* 0x0000000d020c7221 */ /* 0x000fd80000000000 */
[----:B------:R-:W-:Y:S01]  /*04f0*/  @!P5 FMUL R12, R12, 0.20000000298023223877 ;  /* 0x3e4ccccd0c0cd820 */ /* 0x000fe20000400000 */
[C---:B------:R-:W-:Y:S01]  /*0500*/  FSETP.GT.AND P5, PT, R3.reuse, -R10, PT ;  /* 0x8000000a0300720b */ /* 0x040fe20003fa4000 */
[----:B------:R-:W-:Y:S01]  /*0510*/  FADD R10, R3, R10 ;  /* 0x0000000a030a7221 */ /* 0x000fe20000000000 */
[----:B----4-:R-:W-:Y:S01]  /*0520*/  SEL R8, R7, RZ, P6 ;  /* 0x000000ff07087207 */ /* 0x010fe20003000000 */
[----:B------:R-:W0:Y:S01]  /*0530*/  LDC.64 R2, c[0x0][0x248] ;  /* 0x00009200ff027b82 */ /* 0x000e220000000a00 */
[----:B------:R-:W-:Y:S02]  /*0540*/  SEL R6, R6, RZ, P6 ;  /* 0x000000ff06067207 */ /* 0x000fe40003000000 */
[----:B------:R-:W-:Y:S02]  /*0550*/  SEL R7, R16, RZ, P6 ;  /* 0x000000ff10077207 */ /* 0x000fe40003000000 */
[----:B------:R-:W-:Y:S02]  /*0560*/  SEL R17, R17, RZ, P6 ;  /* 0x000000ff11117207 */ /* 0x000fe40003000000 */
[----:B------:R-:W-:-:S03]  /*0570*/  FSETP.GT.AND P6, PT, R6, -R7, PT ;  /* 0x800000070600720b */ /* 0x000fc60003fc4000 */
[----:B------:R-:W-:Y:S01]  /*0580*/  @!P5 FMUL R10, R10, 0.20000000298023223877 ;  /* 0x3e4ccccd0a0ad820 */ /* 0x000fe20000400000 */
[C---:B------:R-:W-:Y:S01]  /*0590*/  FSETP.GT.AND P5, PT, R8.reuse, -R17, PT ;  /* 0x800000110800720b */ /* 0x040fe20003fa4000 */
[----:B------:R-:W-:Y:S01]  /*05a0*/  FADD R17, R8, R17 ;  /* 0x0000001108117221 */ /* 0x000fe20000000000 */
[----:B------:R-:W-:-:S07]  /*05b0*/  FADD R6, R6, R7 ;  /* 0x0000000706067221 */ /* 0x000fce0000000000 */
[----:B------:R-:W-:-:S04]  /*05c0*/  @!P6 FMUL R6, R6, 0.20000000298023223877 ;  /* 0x3e4ccccd0606e820 */ /* 0x000fc80000400000 */
[----:B------:R-:W-:Y:S01]  /*05d0*/  @!P5 FMUL R17, R17, 0.20000000298023223877 ;  /* 0x3e4ccccd1111d820 */ /* 0x000fe20000400000 */
[----:B------:R-:W-:Y:S02]  /*05e0*/  FSETP.GT.AND P5, PT, R20, -R15, PT ;  /* 0x8000000f1400720b */ /* 0x000fe40003fa4000 */
[----:B------:R-:W-:Y:S02]  /*05f0*/  FSETP.GT.AND P6, PT, R11, -R14, PT ;  /* 0x8000000e0b00720b */ /* 0x000fe40003fc4000 */
[----:B------:R-:W-:Y:S02]  /*0600*/  @P2 FSEL R12, R6, RZ, P0 ;  /* 0x000000ff060c2208 */ /* 0x000fe40000000000 */
[----:B------:R-:W-:Y:S02]  /*0610*/  @P2 FSEL R10, R17, RZ, P0 ;  /* 0x000000ff110a2208 */ /* 0x000fe40000000000 */
[----:B------:R-:W-:Y:S01]  /*0620*/  ISETP.GE.AND P0, PT, R0, 0x2800, PT ;  /* 0x000028000000780c */ /* 0x000fe20003f06270 */
[----:B------:R-:W-:Y:S01]  /*0630*/  FADD R15, R20, R15 ;  /* 0x0000000f140f7221 */ /* 0x000fe20000000000 */
[----:B------:R-:W-:-:S03]  /*0640*/  FADD R11, R11, R14 ;  /* 0x0000000e0b0b7221 */ /* 0x000fc60000000000 */
[----:B------:R-:W-:Y:S02]  /*0650*/  @!P5 FMUL R15, R15, 0.20000000298023223877 ;  /* 0x3e4ccccd0f0fd820 */ /* 0x000fe40000400000 */
[----:B------:R-:W-:Y:S01]  /*0660*/  @!P6 FMUL R11, R11, 0.20000000298023223877 ;  /* 0x3e4ccccd0b0be820 */ /* 0x000fe20000400000 */
[----:B0-----:R-:W-:Y:S01]  /*0670*/  IMAD.WIDE R2, R0, 0x4, R2 ;  /* 0x0000000400027825 */ /* 0x001fe200078e0202 */
[----:B---3--:R-:W-:Y:S02]  /*0680*/  SEL R4, R4, RZ, P4 ;  /* 0x000000ff04047207 */ /* 0x008fe40002000000 */
[----:B------:R-:W-:Y:S02]  /*0690*/  SEL R5, R5, RZ, P4 ;  /* 0x000000ff05057207 */ /* 0x000fe40002000000 */
[----:B------:R-:W-:Y:S02]  /*06a0*/  @P3 FSEL R4, R15, R12, !P1 ;  /* 0x0000000c0f043208 */ /* 0x000fe40004800000 */
[----:B------:R-:W-:Y:S01]  /*06b0*/  @P3 FSEL R5, R11, R10, !P1 ;  /* 0x0000000a0b053208 */ /* 0x000fe20004800000 */
[----:B------:R-:W-:Y:S06]  /*06c0*/  @P0 EXIT ;  /* 0x000000000000094d */ /* 0x000fec0003800000 */
[----:B------:R-:W-:Y:S01]  /*06d0*/  STG.E.64 desc[UR4][R2.64], R4 ;  /* 0x0000000402007986 */ /* 0x000fe2000c101b04 */
[----:B------:R-:W-:Y:S05]  /*06e0*/  EXIT ;  /* 0x000000000000794d */ /* 0x000fea0003800000 */
.L_x_0:
[----:B------:R-:W-:-:S00]  /*06f0*/  BRA `(.L_x_0) ;  /* 0xfffffffc00fc7947 */ /* 0x000fc0000383ffff */
[----:B------:R-:W-:-:S00]  /*0700*/  NOP ;  /* 0x0000000000007918 */ /* 0x000fc00000000000 */
[----:B------:R-:W-:-:S00]  /*0710*/  NOP ;  /* 0x0000000000007918 */ /* 0x000fc00000000000 */
[----:B------:R-:W-:-:S00]  /*0720*/  NOP ;  /* 0x0000000000007918 */ /* 0x000fc00000000000 */
[----:B------:R-:W-:-:S00]  /*0730*/  NOP ;  /* 0x0000000000007918 */ /* 0x000fc00000000000 */
[----:B------:R-:W-:-:S00]  /*0740*/  NOP ;  /* 0x0000000000007918 */ /* 0x000fc00000000000 */
[----:B------:R-:W-:-:S00]  /*0750*/  NOP ;  /* 0x0000000000007918 */ /* 0x000fc00000000000 */
[----:B------:R-:W-:-:S00]  /*0760*/  NOP ;  /* 0x0000000000007918 */ /* 0x000fc00000000000 */
[----:B------:R-:W-:-:S00]  /*0770*/  NOP ;  /* 0x0000000000007918 */ /* 0x000fc00000000000 */
.L_x_1:


//--------------------- .nv.constant0.triton_poi_fused_cat_6 --------------------------
	.section	.nv.constant0.triton_poi_fused_cat_6,"a",@progbits
	.sectionflags	@""
	.align	4
.nv.constant0.triton_poi_fused_cat_6:
	.zero		596
